//
// Generated by NVIDIA NVVM Compiler
//
// Compiler Build ID: CL-36424714
// Cuda compilation tools, release 13.0, V13.0.88
// Based on NVVM 20.0.0
//

.version 9.0
.target sm_100
.address_size 64

	// .globl	_Z9addKernelPKfS0_Pfi

.visible .entry _Z9addKernelPKfS0_Pfi(
	.param .u64 .ptr .align 1 _Z9addKernelPKfS0_Pfi_param_0,
	.param .u64 .ptr .align 1 _Z9addKernelPKfS0_Pfi_param_1,
	.param .u64 .ptr .align 1 _Z9addKernelPKfS0_Pfi_param_2,
	.param .u32 _Z9addKernelPKfS0_Pfi_param_3
)
{
	.reg .pred 	%p<2>;
	.reg .b32 	%r<6>;
	.reg .b32 	%f<6>;
	.reg .b64 	%rd<11>;

	ld.param.u64 	%rd1, [_Z9addKernelPKfS0_Pfi_param_0];
	ld.param.u64 	%rd2, [_Z9addKernelPKfS0_Pfi_param_1];
	ld.param.u64 	%rd3, [_Z9addKernelPKfS0_Pfi_param_2];
	ld.param.u32 	%r2, [_Z9addKernelPKfS0_Pfi_param_3];
	mov.u32 	%r3, %tid.x;
	mov.u32 	%r4, %ntid.x;
	mov.u32 	%r5, %ctaid.x;
	mad.lo.s32 	%r1, %r4, %r5, %r3;
	setp.ge.s32 	%p1, %r1, %r2;
	@%p1 bra 	$L__BB0_2;
	cvta.to.global.u64 	%rd4, %rd1;
	cvta.to.global.u64 	%rd5, %rd2;
	cvta.to.global.u64 	%rd6, %rd3;
	mul.wide.s32 	%rd7, %r1, 4;
	add.s64 	%rd8, %rd4, %rd7;
	ld.global.f32 	%f1, [%rd8];
	rcp.rn.f32 	%f2, %f1;
	add.s64 	%rd9, %rd5, %rd7;
	ld.global.f32 	%f3, [%rd9];
	rcp.rn.f32 	%f4, %f3;
	add.f32 	%f5, %f2, %f4;
	add.s64 	%rd10, %rd6, %rd7;
	st.global.f32 	[%rd10], %f5;
$L__BB0_2:
	ret;

}


// ===== COMPILED SASS (sm_100) =====

	.target	sm_100

	.elftype	@"ET_EXEC"


//--------------------- .note.nv.tkinfo           --------------------------
	.section	.note.nv.tkinfo,"",@"SHT_NOTE"
	.sectionflags	@"SHF_NOTE_NV_TKINFO"
	.tkinfo
        /*0018*/ 	.word	0x00000002
        /*0030*/ 	.string	""
        /*0030*/ 	.string	"ptxas"
        /*0030*/ 	.string	"Cuda compilation tools, release 13.0, V13.0.88"
        /*0030*/ 	.string	"Build cuda_13.0.r13.0/compiler.36424714_0"
        /*0030*/ 	.string	"-arch sm_100 -m 64 "



//--------------------- .note.nv.cuinfo           --------------------------
	.section	.note.nv.cuinfo,"",@"SHT_NOTE"
	.sectionflags	@"SHF_NOTE_NV_CUINFO"
        /*0018*/ 	.short	0x0002
        /*001a*/ 	.short	0x0064
        /*001c*/ 	.short	0x0082
	.zero		2


//--------------------- .nv.info                  --------------------------
	.section	.nv.info,"",@"SHT_CUDA_INFO"
	.align	4


	//----- nvinfo : EIATTR_REGCOUNT
	.align		4
        /*0000*/ 	.byte	0x04, 0x2f
        /*0002*/ 	.short	(.L_1 - .L_0)
	.align		4
.L_0:
        /*0004*/ 	.word	index@(_Z9addKernelPKfS0_Pfi)
        /*0008*/ 	.word	0x0000000e


	//----- nvinfo : EIATTR_FRAME_SIZE
	.align		4
.L_1:
        /*000c*/ 	.byte	0x04, 0x11
        /*000e*/ 	.short	(.L_3 - .L_2)
	.align		4
.L_2:
        /*0010*/ 	.word	index@($__internal_0_$__cuda_sm20_rcp_rn_f32_slowpath)
        /*0014*/ 	.word	0x00000000


	//----- nvinfo : EIATTR_FRAME_SIZE
	.align		4
.L_3:
        /*0018*/ 	.byte	0x04, 0x11
        /*001a*/ 	.short	(.L_5 - .L_4)
	.align		4
.L_4:
        /*001c*/ 	.word	index@(_Z9addKernelPKfS0_Pfi)
        /*0020*/ 	.word	0x00000000


	//----- nvinfo : EIATTR_MIN_STACK_SIZE
	.align		4
.L_5:
        /*0024*/ 	.byte	0x04, 0x12
        /*0026*/ 	.short	(.L_7 - .L_6)
	.align		4
.L_6:
        /*0028*/ 	.word	index@(_Z9addKernelPKfS0_Pfi)
        /*002c*/ 	.word	0x00000000
.L_7:


//--------------------- .nv.compat                --------------------------
	.section	.nv.compat,"",@"SHT_CUDA_COMPAT_INFO"
	.align	4
        /*0000*/ 	.byte	0x02, 0x09, 0x00, 0x00, 0x02, 0x02, 0x01, 0x00, 0x02, 0x05, 0x05, 0x00, 0x03, 0x07, 0x01, 0x01
        /*0010*/ 	.byte	0x02, 0x03, 0x00, 0x00, 0x02, 0x06, 0x01, 0x00, 0x04, 0x0b, 0x08, 0x00, 0x09, 0x00, 0x00, 0x00
        /*0020*/ 	.byte	0x00, 0x00, 0x00, 0x00


//--------------------- .nv.info._Z9addKernelPKfS0_Pfi --------------------------
	.section	.nv.info._Z9addKernelPKfS0_Pfi,"",@"SHT_CUDA_INFO"
	.sectionflags	@""
	.align	4


	//----- nvinfo : EIATTR_CUDA_API_VERSION
	.align		4
        /*0000*/ 	.byte	0x04, 0x37
        /*0002*/ 	.short	(.L_9 - .L_8)
.L_8:
        /*0004*/ 	.word	0x00000082


	//----- nvinfo : EIATTR_KPARAM_INFO
	.align		4
.L_9:
        /*0008*/ 	.byte	0x04, 0x17
        /*000a*/ 	.short	(.L_11 - .L_10)
.L_10:
        /*000c*/ 	.word	0x00000000
        /*0010*/ 	.short	0x0003
        /*0012*/ 	.short	0x0018
        /*0014*/ 	.byte	0x00, 0xf0, 0x11, 0x00


	//----- nvinfo : EIATTR_KPARAM_INFO
	.align		4
.L_11:
        /*0018*/ 	.byte	0x04, 0x17
        /*001a*/ 	.short	(.L_13 - .L_12)
.L_12:
        /*001c*/ 	.word	0x00000000
        /*0020*/ 	.short	0x0002
        /*0022*/ 	.short	0x0010
        /*0024*/ 	.byte	0x00, 0xf5, 0x21, 0x00


	//----- nvinfo : EIATTR_KPARAM_INFO
	.align		4
.L_13:
        /*0028*/ 	.byte	0x04, 0x17
        /*002a*/ 	.short	(.L_15 - .L_14)
.L_14:
        /*002c*/ 	.word	0x00000000
        /*0030*/ 	.short	0x0001
        /*0032*/ 	.short	0x0008
        /*0034*/ 	.byte	0x00, 0xf5, 0x21, 0x00


	//----- nvinfo : EIATTR_KPARAM_INFO
	.align		4
.L_15:
        /*0038*/ 	.byte	0x04, 0x17
        /*003a*/ 	.short	(.L_17 - .L_16)
.L_16:
        /*003c*/ 	.word	0x00000000
        /*0040*/ 	.short	0x0000
        /*0042*/ 	.short	0x0000
        /*0044*/ 	.byte	0x00, 0xf5, 0x21, 0x00


	//----- nvinfo : EIATTR_SPARSE_MMA_MASK
	.align		4
.L_17:
        /*0048*/ 	.byte	0x03, 0x50
        /*004a*/ 	.short	0x0000


	//----- nvinfo : EIATTR_MAXREG_COUNT
	.align		4
        /*004c*/ 	.byte	0x03, 0x1b
        /*004e*/ 	.short	0x00ff


	//----- nvinfo : EIATTR_MERCURY_ISA_VERSION
	.align		4
        /*0050*/ 	.byte	0x03, 0x5f
        /*0052*/ 	.short	0x0101


	//----- nvinfo : EIATTR_VRC_CTA_INIT_COUNT
	.align		4
        /*0054*/ 	.byte	0x02, 0x4a
	.zero		1
	.zero		1


	//----- nvinfo : EIATTR_EXIT_INSTR_OFFSETS
	.align		4
        /*0058*/ 	.byte	0x04, 0x1c
        /*005a*/ 	.short	(.L_19 - .L_18)


	//   ....[0]....
.L_18:
        /*005c*/ 	.word	0x00000070


	//   ....[1]....
        /*0060*/ 	.word	0x000002e0


	//----- nvinfo : EIATTR_CRS_STACK_SIZE
	.align		4
.L_19:
        /*0064*/ 	.byte	0x04, 0x1e
        /*0066*/ 	.short	(.L_21 - .L_20)
.L_20:
        /*0068*/ 	.word	0x00000000


	//----- nvinfo : EIATTR_CBANK_PARAM_SIZE
	.align		4
.L_21:
        /*006c*/ 	.byte	0x03, 0x19
        /*006e*/ 	.short	0x001c


	//----- nvinfo : EIATTR_PARAM_CBANK
	.align		4
        /*0070*/ 	.byte	0x04, 0x0a
        /*0072*/ 	.short	(.L_23 - .L_22)
	.align		4
.L_22:
        /*0074*/ 	.word	index@(.nv.constant0._Z9addKernelPKfS0_Pfi)
        /*0078*/ 	.short	0x0380
        /*007a*/ 	.short	0x001c


	//----- nvinfo : EIATTR_SW_WAR
	.align		4
.L_23:
        /*007c*/ 	.byte	0x04, 0x36
        /*007e*/ 	.short	(.L_25 - .L_24)
.L_24:
        /*0080*/ 	.word	0x00000008
.L_25:


//--------------------- .nv.callgraph             --------------------------
	.section	.nv.callgraph,"",@"SHT_CUDA_CALLGRAPH"
	.align	4
	.sectionentsize	8
	.align		4
        /*0000*/ 	.word	0x00000000
	.align		4
        /*0004*/ 	.word	0xffffffff
	.align		4
        /*0008*/ 	.word	0x00000000
	.align		4
        /*000c*/ 	.word	0xfffffffe
	.align		4
        /*0010*/ 	.word	0x00000000
	.align		4
        /*0014*/ 	.word	0xfffffffd
	.align		4
        /*0018*/ 	.word	0x00000000
	.align		4
        /*001c*/ 	.word	0xfffffffc


//--------------------- .text._Z9addKernelPKfS0_Pfi --------------------------
	.section	.text._Z9addKernelPKfS0_Pfi,"ax",@progbits
	.align	128
        .global         _Z9addKernelPKfS0_Pfi
        .type           _Z9addKernelPKfS0_Pfi,@function
        .size           _Z9addKernelPKfS0_Pfi,(.L_x_11 - _Z9addKernelPKfS0_Pfi)
        .other          _Z9addKernelPKfS0_Pfi,@"STO_CUDA_ENTRY STV_DEFAULT"
_Z9addKernelPKfS0_Pfi:
.text._Z9addKernelPKfS0_Pfi:
[----:B------:R-:W-:Y:S01]  /*0000*/  LDC R1, c[0x0][0x37c] ;  /* 0x0000df00ff017b82 */ /* 0x000fe20000000800 */
[----:B------:R-:W0:Y:S01]  /*0010*/  S2R R3, SR_TID.X ;  /* 0x0000000000037919 */ /* 0x000e220000002100 */
[----:B------:R-:W0:Y:S01]  /*0020*/  LDCU UR4, c[0x0][0x360] ;  /* 0x00006c00ff0477ac */ /* 0x000e220008000800 */
[----:B------:R-:W0:Y:S01]  /*0030*/  S2R R0, SR_CTAID.X ;  /* 0x0000000000007919 */ /* 0x000e220000002500 */
[----:B------:R-:W1:Y:S01]  /*0040*/  LDCU UR5, c[0x0][0x398] ;  /* 0x00007300ff0577ac */ /* 0x000e620008000800 */
[----:B0-----:R-:W-:-:S05]  /*0050*/  IMAD R3, R0, UR4, R3 ;  /* 0x0000000400037c24 */ /* 0x001fca000f8e0203 */
[----:B-1----:R-:W-:-:S13]  /*0060*/  ISETP.GE.AND P0, PT, R3, UR5, PT ;  /* 0x0000000503007c0c */ /* 0x002fda000bf06270 */
[----:B------:R-:W-:Y:S05]  /*0070*/  @P0 EXIT ;  /* 0x000000000000094d */ /* 0x000fea0003800000 */
[----:B------:R-:W0:Y:S01]  /*0080*/  LDC.64 R4, c[0x0][0x380] ;  /* 0x0000e000ff047b82 */ /* 0x000e220000000a00 */
[----:B------:R-:W1:Y:S01]  /*0090*/  LDCU.64 UR4, c[0x0][0x358] ;  /* 0x00006b00ff0477ac */ /* 0x000e620008000a00 */
[----:B0-----:R-:W-:-:S05]  /*00a0*/  IMAD.WIDE R4, R3, 0x4, R4 ;  /* 0x0000000403047825 */ /* 0x001fca00078e0204 */
[----:B-1----:R-:W2:Y:S01]  /*00b0*/  LDG.E R2, desc[UR4][R4.64] ;  /* 0x0000000404027981 */ /* 0x002ea2000c1e1900 */
[----:B------:R-:W-:Y:S01]  /*00c0*/  BSSY.RECONVERGENT B0, `(.L_x_0) ;  /* 0x000000d000007945 */ /* 0x000fe20003800200 */
[----:B--2---:R-:W-:-:S05]  /*00d0*/  VIADD R0, R2, 0x1800000 ;  /* 0x0180000002007836 */ /* 0x004fca0000000000 */
[----:B------:R-:W-:-:S04]  /*00e0*/  LOP3.LUT R0, R0, 0x7f800000, RZ, 0xc0, !PT ;  /* 0x7f80000000007812 */ /* 0x000fc800078ec0ff */
[----:B------:R-:W-:-:S13]  /*00f0*/  ISETP.GT.U32.AND P0, PT, R0, 0x1ffffff, PT ;  /* 0x01ffffff0000780c */ /* 0x000fda0003f04070 */
[----:B------:R-:W-:Y:S05]  /*0100*/  @P0 BRA `(.L_x_1) ;  /* 0x0000000000100947 */ /* 0x000fea0003800000 */
[----:B------:R-:W-:-:S07]  /*0110*/  MOV R6, 0x130 ;  /* 0x0000013000067802 */ /* 0x000fce0000000f00 */
[----:B------:R-:W-:Y:S05]  /*0120*/  CALL.REL.NOINC `($__internal_0_$__cuda_sm20_rcp_rn_f32_slowpath) ;  /* 0x0000000000707944 */ /* 0x000fea0003c00000 */
[----:B------:R-:W-:Y:S01]  /*0130*/  IMAD.MOV.U32 R4, RZ, RZ, R5 ;  /* 0x000000ffff047224 */ /* 0x000fe200078e0005 */
[----:B------:R-:W-:Y:S06]  /*0140*/  BRA `(.L_x_2) ;  /* 0x0000000000107947 */ /* 0x000fec0003800000 */
.L_x_1:
[----:B------:R-:W0:Y:S02]  /*0150*/  MUFU.RCP R5, R2 ;  /* 0x0000000200057308 */ /* 0x000e240000001000 */
[----:B0-----:R-:W-:-:S04]  /*0160*/  FFMA R0, R2, R5, -1 ;  /* 0xbf80000002007423 */ /* 0x001fc80000000005 */
[----:B------:R-:W-:-:S04]  /*0170*/  FADD.FTZ R0, -R0, -RZ ;  /* 0x800000ff00007221 */ /* 0x000fc80000010100 */
[----:B------:R-:W-:-:S07]  /*0180*/  FFMA R4, R5, R0, R5 ;  /* 0x0000000005047223 */ /* 0x000fce0000000005 */
.L_x_2:
[----:B------:R-:W-:Y:S05]  /*0190*/  BSYNC.RECONVERGENT B0 ;  /* 0x0000000000007941 */ /* 0x000fea0003800200 */
.L_x_0:
[----:B------:R-:W0:Y:S02]  /*01a0*/  LDC.64 R6, c[0x0][0x388] ;  /* 0x0000e200ff067b82 */ /* 0x000e240000000a00 */
[----:B0-----:R-:W-:-:S05]  /*01b0*/  IMAD.WIDE R6, R3, 0x4, R6 ;  /* 0x0000000403067825 */ /* 0x001fca00078e0206 */
[----:B------:R-:W2:Y:S01]  /*01c0*/  LDG.E R2, desc[UR4][R6.64] ;  /* 0x0000000406027981 */ /* 0x000ea2000c1e1900 */
[----:B------:R-:W-:Y:S01]  /*01d0*/  BSSY.RECONVERGENT B0, `(.L_x_3) ;  /* 0x000000c000007945 */ /* 0x000fe20003800200 */
[----:B--2---:R-:W-:-:S05]  /*01e0*/  VIADD R0, R2, 0x1800000 ;  /* 0x0180000002007836 */ /* 0x004fca0000000000 */
[----:B------:R-:W-:-:S04]  /*01f0*/  LOP3.LUT R0, R0, 0x7f800000, RZ, 0xc0, !PT ;  /* 0x7f80000000007812 */ /* 0x000fc800078ec0ff */
[----:B------:R-:W-:-:S13]  /*0200*/  ISETP.GT.U32.AND P0, PT, R0, 0x1ffffff, PT ;  /* 0x01ffffff0000780c */ /* 0x000fda0003f04070 */
[----:B------:R-:W-:Y:S05]  /*0210*/  @P0 BRA `(.L_x_4) ;  /* 0x00000000000c0947 */ /* 0x000fea0003800000 */
[----:B------:R-:W-:-:S07]  /*0220*/  MOV R6, 0x240 ;  /* 0x0000024000067802 */ /* 0x000fce0000000f00 */
[----:B------:R-:W-:Y:S05]  /*0230*/  CALL.REL.NOINC `($__internal_0_$__cuda_sm20_rcp_rn_f32_slowpath) ;  /* 0x00000000002c7944 */ /* 0x000fea0003c00000 */
[----:B------:R-:W-:Y:S05]  /*0240*/  BRA `(.L_x_5) ;  /* 0x0000000000107947 */ /* 0x000fea0003800000 */
.L_x_4:
[----:B------:R-:W0:Y:S02]  /*0250*/  MUFU.RCP R5, R2 ;  /* 0x0000000200057308 */ /* 0x000e240000001000 */
[----:B0-----:R-:W-:-:S04]  /*0260*/  FFMA R0, R2, R5, -1 ;  /* 0xbf80000002007423 */ /* 0x001fc80000000005 */
[----:B------:R-:W-:-:S04]  /*0270*/  FADD.FTZ R0, -R0, -RZ ;  /* 0x800000ff00007221 */ /* 0x000fc80000010100 */
[----:B------:R-:W-:-:S07]  /*0280*/  FFMA R5, R5, R0, R5 ;  /* 0x0000000005057223 */ /* 0x000fce0000000005 */
.L_x_5:
[----:B------:R-:W-:Y:S05]  /*0290*/  BSYNC.RECONVERGENT B0 ;  /* 0x0000000000007941 */ /* 0x000fea0003800200 */
.L_x_3:
[----:B------:R-:W0:Y:S01]  /*02a0*/  LDC.64 R6, c[0x0][0x390] ;  /* 0x0000e400ff067b82 */ /* 0x000e220000000a00 */
[----:B------:R-:W-:Y:S01]  /*02b0*/  FADD R5, R5, R4 ;  /* 0x0000000405057221 */ /* 0x000fe20000000000 */
[----:B0-----:R-:W-:-:S05]  /*02c0*/  IMAD.WIDE R2, R3, 0x4, R6 ;  /* 0x0000000403027825 */ /* 0x001fca00078e0206 */
[----:B------:R-:W-:Y:S01]  /*02d0*/  STG.E desc[UR4][R2.64], R5 ;  /* 0x0000000502007986 */ /* 0x000fe2000c101904 */
[----:B------:R-:W-:Y:S05]  /*02e0*/  EXIT ;  /* 0x000000000000794d */ /* 0x000fea0003800000 */
        .weak           $__internal_0_$__cuda_sm20_rcp_rn_f32_slowpath
        .type           $__internal_0_$__cuda_sm20_rcp_rn_f32_slowpath,@function
        .size           $__internal_0_$__cuda_sm20_rcp_rn_f32_slowpath,(.L_x_11 - $__internal_0_$__cuda_sm20_rcp_rn_f32_slowpath)
$__internal_0_$__cuda_sm20_rcp_rn_f32_slowpath:
[----:B------:R-:W-:Y:S01]  /*02f0*/  IMAD.SHL.U32 R0, R2, 0x2, RZ ;  /* 0x0000000202007824 */ /* 0x000fe200078e00ff */
[----:B------:R-:W-:Y:S04]  /*0300*/  BSSY.RECONVERGENT B1, `(.L_x_6) ;  /* 0x0000030000017945 */ /* 0x000fe80003800200 */
[----:B------:R-:W-:-:S04]  /*0310*/  SHF.R.U32.HI R9, RZ, 0x18, R0 ;  /* 0x00000018ff097819 */ /* 0x000fc80000011600 */
[----:B------:R-:W-:-:S13]  /*0320*/  ISETP.NE.U32.AND P0, PT, R9, RZ, PT ;  /* 0x000000ff0900720c */ /* 0x000fda0003f05070 */
[----:B------:R-:W-:Y:S05]  /*0330*/  @P0 BRA `(.L_x_7) ;  /* 0x0000000000280947 */ /* 0x000fea0003800000 */
[----:B------:R-:W-:-:S04]  /*0340*/  SHF.L.U32 R0, R2, 0x1, RZ ;  /* 0x0000000102007819 */ /* 0x000fc800000006ff */
[----:B------:R-:W-:-:S13]  /*0350*/  ISETP.NE.AND P0, PT, R0, RZ, PT ;  /* 0x000000ff0000720c */ /* 0x000fda0003f05270 */
[----:B------:R-:W-:Y:S01]  /*0360*/  @P0 FFMA R7, R2, 1.84467440737095516160e+19, RZ ;  /* 0x5f80000002070823 */ /* 0x000fe200000000ff */
[----:B------:R-:W-:Y:S08]  /*0370*/  @!P0 MUFU.RCP R5, R2 ;  /* 0x0000000200058308 */ /* 0x000ff00000001000 */
[----:B------:R-:W0:Y:S02]  /*0380*/  @P0 MUFU.RCP R0, R7 ;  /* 0x0000000700000308 */ /* 0x000e240000001000 */
[----:B0-----:R-:W-:-:S04]  /*0390*/  @P0 FFMA R8, R7, R0, -1 ;  /* 0xbf80000007080423 */ /* 0x001fc80000000000 */
[----:B------:R-:W-:-:S04]  /*03a0*/  @P0 FADD.FTZ R9, -R8, -RZ ;  /* 0x800000ff08090221 */ /* 0x000fc80000010100 */
[----:B------:R-:W-:-:S04]  /*03b0*/  @P0 FFMA R0, R0, R9, R0 ;  /* 0x0000000900000223 */ /* 0x000fc80000000000 */
[----:B------:R-:W-:Y:S01]  /*03c0*/  @P0 FFMA R5, R0, 1.84467440737095516160e+19, RZ ;  /* 0x5f80000000050823 */ /* 0x000fe200000000ff */
[----:B------:R-:W-:Y:S06]  /*03d0*/  BRA `(.L_x_8) ;  /* 0x0000000000887947 */ /* 0x000fec0003800000 */
.L_x_7:
[----:B------:R-:W-:-:S05]  /*03e0*/  VIADD R11, R9, 0xffffff03 ;  /* 0xffffff03090b7836 */ /* 0x000fca0000000000 */
[----:B------:R-:W-:-:S13]  /*03f0*/  ISETP.GT.U32.AND P0, PT, R11, 0x1, PT ;  /* 0x000000010b00780c */ /* 0x000fda0003f04070 */
[----:B------:R-:W-:Y:S05]  /*0400*/  @P0 BRA `(.L_x_9) ;  /* 0x0000000000780947 */ /* 0x000fea0003800000 */
[----:B------:R-:W-:Y:S01]  /*0410*/  LOP3.LUT R0, R2, 0x7fffff, RZ, 0xc0, !PT ;  /* 0x007fffff02007812 */ /* 0x000fe200078ec0ff */
[----:B------:R-:W-:-:S03]  /*0420*/  IMAD.MOV.U32 R10, RZ, RZ, 0x3 ;  /* 0x00000003ff0a7424 */ /* 0x000fc600078e00ff */
[----:B------:R-:W-:Y:S02]  /*0430*/  LOP3.LUT R0, R0, 0x3f800000, RZ, 0xfc, !PT ;  /* 0x3f80000000007812 */ /* 0x000fe400078efcff */
[----:B------:R-:W-:Y:S02]  /*0440*/  SHF.L.U32 R10, R10, R11, RZ ;  /* 0x0000000b0a0a7219 */ /* 0x000fe400000006ff */
[----:B------:R-:W0:Y:S02]  /*0450*/  MUFU.RCP R5, R0 ;  /* 0x0000000000057308 */ /* 0x000e240000001000 */
[----:B0-----:R-:W-:-:S04]  /*0460*/  FFMA R7, R0, R5, -1 ;  /* 0xbf80000000077423 */ /* 0x001fc80000000005 */
[----:B------:R-:W-:-:S04]  /*0470*/  FADD.FTZ R8, -R7, -RZ ;  /* 0x800000ff07087221 */ /* 0x000fc80000010100 */
[CCC-:B------:R-:W-:Y:S01]  /*0480*/  FFMA.RM R7, R5.reuse, R8.reuse, R5.reuse ;  /* 0x0000000805077223 */ /* 0x1c0fe20000004005 */
[----:B------:R-:W-:-:S04]  /*0490*/  FFMA.RP R8, R5, R8, R5 ;  /* 0x0000000805087223 */ /* 0x000fc80000008005 */
[C---:B------:R-:W-:Y:S02]  /*04a0*/  LOP3.LUT R5, R7.reuse, 0x7fffff, RZ, 0xc0, !PT ;  /* 0x007fffff07057812 */ /* 0x040fe400078ec0ff */
[----:B------:R-:W-:Y:S02]  /*04b0*/  FSETP.NEU.FTZ.AND P0, PT, R7, R8, PT ;  /* 0x000000080700720b */ /* 0x000fe40003f1d000 */
[----:B------:R-:W-:Y:S02]  /*04c0*/  LOP3.LUT R5, R5, 0x800000, RZ, 0xfc, !PT ;  /* 0x0080000005057812 */ /* 0x000fe400078efcff */
[----:B------:R-:W-:Y:S02]  /*04d0*/  SEL R7, RZ, 0xffffffff, !P0 ;  /* 0xffffffffff077807 */ /* 0x000fe40004000000 */
[----:B------:R-:W-:-:S03]  /*04e0*/  LOP3.LUT R10, R10, R5, RZ, 0xc0, !PT ;  /* 0x000000050a0a7212 */ /* 0x000fc600078ec0ff */
[----:B------:R-:W-:Y:S01]  /*04f0*/  IMAD.MOV R0, RZ, RZ, -R7 ;  /* 0x000000ffff007224 */ /* 0x000fe200078e0a07 */
[----:B------:R-:W-:-:S04]  /*0500*/  SHF.R.U32.HI R10, RZ, R11, R10 ;  /* 0x0000000bff0a7219 */ /* 0x000fc8000001160a */
[----:B------:R-:W-:Y:S02]  /*0510*/  LOP3.LUT P1, RZ, R0, R11, R5, 0xf8, !PT ;  /* 0x0000000b00ff7212 */ /* 0x000fe4000782f805 */
[C---:B------:R-:W-:Y:S02]  /*0520*/  LOP3.LUT P0, RZ, R10.reuse, 0x1, RZ, 0xc0, !PT ;  /* 0x000000010aff7812 */ /* 0x040fe4000780c0ff */
[----:B------:R-:W-:-:S04]  /*0530*/  LOP3.LUT P2, RZ, R10, 0x2, RZ, 0xc0, !PT ;  /* 0x000000020aff7812 */ /* 0x000fc8000784c0ff */
[----:B------:R-:W-:Y:S02]  /*0540*/  PLOP3.LUT P0, PT, P0, P1, P2, 0xe0, 0x0 ;  /* 0x000000000000781c */ /* 0x000fe40000703c20 */
[----:B------:R-:W-:Y:S02]  /*0550*/  LOP3.LUT P1, RZ, R2, 0x7fffff, RZ, 0xc0, !PT ;  /* 0x007fffff02ff7812 */ /* 0x000fe4000782c0ff */
[----:B------:R-:W-:-:S04]  /*0560*/  SEL R0, RZ, 0x1, !P0 ;  /* 0x00000001ff007807 */ /* 0x000fc80004000000 */
[----:B------:R-:W-:-:S04]  /*0570*/  IADD3 R0, PT, PT, -R0, RZ, RZ ;  /* 0x000000ff00007210 */ /* 0x000fc80007ffe1ff */
[----:B------:R-:W-:Y:S01]  /*0580*/  ISETP.GE.AND P0, PT, R0, RZ, PT ;  /* 0x000000ff0000720c */ /* 0x000fe20003f06270 */
[----:B------:R-:W-:-:S05]  /*0590*/  VIADD R0, R9, 0xffffff04 ;  /* 0xffffff0409007836 */ /* 0x000fca0000000000 */
[----:B------:R-:W-:-:S07]  /*05a0*/  SHF.R.U32.HI R5, RZ, R0, R5 ;  /* 0x00000000ff057219 */ /* 0x000fce0000011605 */
[----:B------:R-:W-:-:S05]  /*05b0*/  @!P0 VIADD R5, R5, 0x1 ;  /* 0x0000000105058836 */ /* 0x000fca0000000000 */
[----:B------:R-:W-:-:S04]  /*05c0*/  @!P1 SHF.L.U32 R5, R5, 0x1, RZ ;  /* 0x0000000105059819 */ /* 0x000fc800000006ff */
[----:B------:R-:W-:Y:S01]  /*05d0*/  LOP3.LUT R5, R5, 0x80000000, R2, 0xf8, !PT ;  /* 0x8000000005057812 */ /* 0x000fe200078ef802 */
[----:B------:R-:W-:Y:S06]  /*05e0*/  BRA `(.L_x_8) ;  /* 0x0000000000047947 */ /* 0x000fec0003800000 */
.L_x_9:
[----:B------:R0:W1:Y:S02]  /*05f0*/  MUFU.RCP R5, R2 ;  /* 0x0000000200057308 */ /* 0x0000640000001000 */
.L_x_8:
[----:B------:R-:W-:Y:S05]  /*0600*/  BSYNC.RECONVERGENT B1 ;  /* 0x0000000000017941 */ /* 0x000fea0003800200 */
.L_x_6:
[----:B------:R-:W-:-:S04]  /*0610*/  IMAD.MOV.U32 R7, RZ, RZ, 0x0 ;  /* 0x00000000ff077424 */ /* 0x000fc800078e00ff */
[----:B01----:R-:W-:Y:S05]  /*0620*/  RET.REL.NODEC R6 `(_Z9addKernelPKfS0_Pfi) ;  /* 0xfffffff806747950 */ /* 0x003fea0003c3ffff */
.L_x_10:
[----:B------:R-:W-:-:S00]  /*0630*/  BRA `(.L_x_10) ;  /* 0xfffffffc00fc7947 */ /* 0x000fc0000383ffff */
[----:B------:R-:W-:-:S00]  /*0640*/  NOP ;  /* 0x0000000000007918 */ /* 0x000fc00000000000 */
        /* <DEDUP_REMOVED lines=11> */
.L_x_11:


//--------------------- .nv.shared.reserved.0     --------------------------
	.section	.nv.shared.reserved.0,"aw",@nobits
	.weak		__nv_reservedSMEM_offset_0_alias
	.size		__nv_reservedSMEM_offset_0_alias, 0, 64
	.other		__nv_reservedSMEM_offset_0_alias,@"STO_CUDA_RESERVED_SHARED STV_DEFAULT"
__nv_reservedSMEM_offset_0_alias:
	.zero		0
	.zero		64


//--------------------- .nv.constant0._Z9addKernelPKfS0_Pfi --------------------------
	.section	.nv.constant0._Z9addKernelPKfS0_Pfi,"a",@progbits
	.sectionflags	@""
	.align	4
.nv.constant0._Z9addKernelPKfS0_Pfi:
	.zero		924


//--------------------- SYMBOLS --------------------------

	.type		.nv.reservedSmem.offset0,@object
	.size		.nv.reservedSmem.offset0,0x4
